//
// Generated by NVIDIA NVVM Compiler
//
// Compiler Build ID: CL-36424714
// Cuda compilation tools, release 13.0, V13.0.88
// Based on NVVM 20.0.0
//

.version 9.0
.target sm_100
.address_size 64

	// .globl	_Z10softmax_v1PfS_i
// _ZZ10softmax_v1PfS_iE4smem has been demoted
// _ZZ10softmax_v1PfS_iE7max_val has been demoted
// _ZZ10softmax_v1PfS_iE3sum has been demoted

.visible .entry _Z10softmax_v1PfS_i(
	.param .u64 .ptr .align 1 _Z10softmax_v1PfS_i_param_0,
	.param .u64 .ptr .align 1 _Z10softmax_v1PfS_i_param_1,
	.param .u32 _Z10softmax_v1PfS_i_param_2
)
{
	.reg .pred 	%p<5>;
	.reg .b32 	%r<47>;
	.reg .b32 	%f<230>;
	.reg .b64 	%rd<9>;
	// demoted variable
	.shared .align 4 .b8 _ZZ10softmax_v1PfS_iE4smem[4096];
	// demoted variable
	.shared .align 4 .f32 _ZZ10softmax_v1PfS_iE7max_val;
	// demoted variable
	.shared .align 4 .f32 _ZZ10softmax_v1PfS_iE3sum;
	ld.param.u64 	%rd2, [_Z10softmax_v1PfS_i_param_0];
	ld.param.u64 	%rd1, [_Z10softmax_v1PfS_i_param_1];
	cvta.to.global.u64 	%rd3, %rd2;
	mov.u32 	%r1, %tid.x;
	mov.u32 	%r8, %ntid.x;
	mov.u32 	%r9, %ctaid.x;
	mad.lo.s32 	%r10, %r8, %r9, %r1;
	shl.b32 	%r2, %r10, 2;
	mul.wide.s32 	%rd4, %r2, 4;
	add.s64 	%rd5, %rd3, %rd4;
	ld.global.f32 	%f6, [%rd5];
	shl.b32 	%r11, %r1, 4;
	mov.u32 	%r12, _ZZ10softmax_v1PfS_iE4smem;
	add.s32 	%r3, %r12, %r11;
	st.shared.f32 	[%r3], %f6;
	ld.global.f32 	%f7, [%rd5+4];
	st.shared.f32 	[%r3+4], %f7;
	ld.global.f32 	%f8, [%rd5+8];
	st.shared.f32 	[%r3+8], %f8;
	ld.global.f32 	%f9, [%rd5+12];
	st.shared.f32 	[%r3+12], %f9;
	bar.sync 	0;
	mov.b32 	%r13, 0;
	st.shared.u32 	[_ZZ10softmax_v1PfS_iE7max_val], %r13;
	setp.ne.s32 	%p1, %r1, 0;
	@%p1 bra 	$L__BB0_4;
	mov.f32 	%f228, 0f00000000;
	mov.b32 	%r45, 64;
$L__BB0_2:
	add.s32 	%r16, %r12, %r45;
	ld.shared.f32 	%f11, [%r16+-64];
	max.f32 	%f12, %f228, %f11;
	ld.shared.f32 	%f13, [%r16+-60];
	max.f32 	%f14, %f12, %f13;
	ld.shared.f32 	%f15, [%r16+-56];
	max.f32 	%f16, %f14, %f15;
	ld.shared.f32 	%f17, [%r16+-52];
	max.f32 	%f18, %f16, %f17;
	ld.shared.f32 	%f19, [%r16+-48];
	max.f32 	%f20, %f18, %f19;
	ld.shared.f32 	%f21, [%r16+-44];
	max.f32 	%f22, %f20, %f21;
	ld.shared.f32 	%f23, [%r16+-40];
	max.f32 	%f24, %f22, %f23;
	ld.shared.f32 	%f25, [%r16+-36];
	max.f32 	%f26, %f24, %f25;
	ld.shared.f32 	%f27, [%r16+-32];
	max.f32 	%f28, %f26, %f27;
	ld.shared.f32 	%f29, [%r16+-28];
	max.f32 	%f30, %f28, %f29;
	ld.shared.f32 	%f31, [%r16+-24];
	max.f32 	%f32, %f30, %f31;
	ld.shared.f32 	%f33, [%r16+-20];
	max.f32 	%f34, %f32, %f33;
	ld.shared.f32 	%f35, [%r16+-16];
	max.f32 	%f36, %f34, %f35;
	ld.shared.f32 	%f37, [%r16+-12];
	max.f32 	%f38, %f36, %f37;
	ld.shared.f32 	%f39, [%r16+-8];
	max.f32 	%f40, %f38, %f39;
	ld.shared.f32 	%f41, [%r16+-4];
	max.f32 	%f42, %f40, %f41;
	ld.shared.f32 	%f43, [%r16];
	max.f32 	%f44, %f42, %f43;
	ld.shared.f32 	%f45, [%r16+4];
	max.f32 	%f46, %f44, %f45;
	ld.shared.f32 	%f47, [%r16+8];
	max.f32 	%f48, %f46, %f47;
	ld.shared.f32 	%f49, [%r16+12];
	max.f32 	%f50, %f48, %f49;
	ld.shared.f32 	%f51, [%r16+16];
	max.f32 	%f52, %f50, %f51;
	ld.shared.f32 	%f53, [%r16+20];
	max.f32 	%f54, %f52, %f53;
	ld.shared.f32 	%f55, [%r16+24];
	max.f32 	%f56, %f54, %f55;
	ld.shared.f32 	%f57, [%r16+28];
	max.f32 	%f58, %f56, %f57;
	ld.shared.f32 	%f59, [%r16+32];
	max.f32 	%f60, %f58, %f59;
	ld.shared.f32 	%f61, [%r16+36];
	max.f32 	%f62, %f60, %f61;
	ld.shared.f32 	%f63, [%r16+40];
	max.f32 	%f64, %f62, %f63;
	ld.shared.f32 	%f65, [%r16+44];
	max.f32 	%f66, %f64, %f65;
	ld.shared.f32 	%f67, [%r16+48];
	max.f32 	%f68, %f66, %f67;
	ld.shared.f32 	%f69, [%r16+52];
	max.f32 	%f70, %f68, %f69;
	ld.shared.f32 	%f71, [%r16+56];
	max.f32 	%f72, %f70, %f71;
	ld.shared.f32 	%f73, [%r16+60];
	max.f32 	%f228, %f72, %f73;
	add.s32 	%r45, %r45, 128;
	setp.ne.s32 	%p2, %r45, 4160;
	@%p2 bra 	$L__BB0_2;
	st.shared.f32 	[_ZZ10softmax_v1PfS_iE7max_val], %f228;
$L__BB0_4:
	setp.ne.s32 	%p3, %r1, 0;
	bar.sync 	0;
	mov.b32 	%r17, 0;
	st.shared.u32 	[_ZZ10softmax_v1PfS_iE3sum], %r17;
	@%p3 bra 	$L__BB0_8;
	mov.f32 	%f229, 0f00000000;
	mov.b32 	%r46, 16;
	ld.shared.f32 	%f3, [_ZZ10softmax_v1PfS_iE7max_val];
$L__BB0_6:
	add.s32 	%r20, %r12, %r46;
	ld.shared.f32 	%f75, [%r20+-16];
	sub.f32 	%f76, %f75, %f3;
	fma.rn.f32 	%f77, %f76, 0f3BBB989D, 0f3F000000;
	cvt.sat.f32.f32 	%f78, %f77;
	mov.f32 	%f79, 0f4B400001;
	mov.f32 	%f80, 0f437C0000;
	fma.rm.f32 	%f81, %f78, %f80, %f79;
	add.f32 	%f82, %f81, 0fCB40007F;
	neg.f32 	%f83, %f82;
	fma.rn.f32 	%f84, %f76, 0f3FB8AA3B, %f83;
	fma.rn.f32 	%f85, %f76, 0f32A57060, %f84;
	mov.b32 	%r21, %f81;
	shl.b32 	%r22, %r21, 23;
	mov.b32 	%f86, %r22;
	ex2.approx.ftz.f32 	%f87, %f85;
	fma.rn.f32 	%f88, %f87, %f86, %f229;
	ld.shared.f32 	%f89, [%r20+-12];
	sub.f32 	%f90, %f89, %f3;
	fma.rn.f32 	%f91, %f90, 0f3BBB989D, 0f3F000000;
	cvt.sat.f32.f32 	%f92, %f91;
	fma.rm.f32 	%f93, %f92, %f80, %f79;
	add.f32 	%f94, %f93, 0fCB40007F;
	neg.f32 	%f95, %f94;
	fma.rn.f32 	%f96, %f90, 0f3FB8AA3B, %f95;
	fma.rn.f32 	%f97, %f90, 0f32A57060, %f96;
	mov.b32 	%r23, %f93;
	shl.b32 	%r24, %r23, 23;
	mov.b32 	%f98, %r24;
	ex2.approx.ftz.f32 	%f99, %f97;
	fma.rn.f32 	%f100, %f99, %f98, %f88;
	ld.shared.f32 	%f101, [%r20+-8];
	sub.f32 	%f102, %f101, %f3;
	fma.rn.f32 	%f103, %f102, 0f3BBB989D, 0f3F000000;
	cvt.sat.f32.f32 	%f104, %f103;
	fma.rm.f32 	%f105, %f104, %f80, %f79;
	add.f32 	%f106, %f105, 0fCB40007F;
	neg.f32 	%f107, %f106;
	fma.rn.f32 	%f108, %f102, 0f3FB8AA3B, %f107;
	fma.rn.f32 	%f109, %f102, 0f32A57060, %f108;
	mov.b32 	%r25, %f105;
	shl.b32 	%r26, %r25, 23;
	mov.b32 	%f110, %r26;
	ex2.approx.ftz.f32 	%f111, %f109;
	fma.rn.f32 	%f112, %f111, %f110, %f100;
	ld.shared.f32 	%f113, [%r20+-4];
	sub.f32 	%f114, %f113, %f3;
	fma.rn.f32 	%f115, %f114, 0f3BBB989D, 0f3F000000;
	cvt.sat.f32.f32 	%f116, %f115;
	fma.rm.f32 	%f117, %f116, %f80, %f79;
	add.f32 	%f118, %f117, 0fCB40007F;
	neg.f32 	%f119, %f118;
	fma.rn.f32 	%f120, %f114, 0f3FB8AA3B, %f119;
	fma.rn.f32 	%f121, %f114, 0f32A57060, %f120;
	mov.b32 	%r27, %f117;
	shl.b32 	%r28, %r27, 23;
	mov.b32 	%f122, %r28;
	ex2.approx.ftz.f32 	%f123, %f121;
	fma.rn.f32 	%f124, %f123, %f122, %f112;
	ld.shared.f32 	%f125, [%r20];
	sub.f32 	%f126, %f125, %f3;
	fma.rn.f32 	%f127, %f126, 0f3BBB989D, 0f3F000000;
	cvt.sat.f32.f32 	%f128, %f127;
	fma.rm.f32 	%f129, %f128, %f80, %f79;
	add.f32 	%f130, %f129, 0fCB40007F;
	neg.f32 	%f131, %f130;
	fma.rn.f32 	%f132, %f126, 0f3FB8AA3B, %f131;
	fma.rn.f32 	%f133, %f126, 0f32A57060, %f132;
	mov.b32 	%r29, %f129;
	shl.b32 	%r30, %r29, 23;
	mov.b32 	%f134, %r30;
	ex2.approx.ftz.f32 	%f135, %f133;
	fma.rn.f32 	%f136, %f135, %f134, %f124;
	ld.shared.f32 	%f137, [%r20+4];
	sub.f32 	%f138, %f137, %f3;
	fma.rn.f32 	%f139, %f138, 0f3BBB989D, 0f3F000000;
	cvt.sat.f32.f32 	%f140, %f139;
	fma.rm.f32 	%f141, %f140, %f80, %f79;
	add.f32 	%f142, %f141, 0fCB40007F;
	neg.f32 	%f143, %f142;
	fma.rn.f32 	%f144, %f138, 0f3FB8AA3B, %f143;
	fma.rn.f32 	%f145, %f138, 0f32A57060, %f144;
	mov.b32 	%r31, %f141;
	shl.b32 	%r32, %r31, 23;
	mov.b32 	%f146, %r32;
	ex2.approx.ftz.f32 	%f147, %f145;
	fma.rn.f32 	%f148, %f147, %f146, %f136;
	ld.shared.f32 	%f149, [%r20+8];
	sub.f32 	%f150, %f149, %f3;
	fma.rn.f32 	%f151, %f150, 0f3BBB989D, 0f3F000000;
	cvt.sat.f32.f32 	%f152, %f151;
	fma.rm.f32 	%f153, %f152, %f80, %f79;
	add.f32 	%f154, %f153, 0fCB40007F;
	neg.f32 	%f155, %f154;
	fma.rn.f32 	%f156, %f150, 0f3FB8AA3B, %f155;
	fma.rn.f32 	%f157, %f150, 0f32A57060, %f156;
	mov.b32 	%r33, %f153;
	shl.b32 	%r34, %r33, 23;
	mov.b32 	%f158, %r34;
	ex2.approx.ftz.f32 	%f159, %f157;
	fma.rn.f32 	%f160, %f159, %f158, %f148;
	ld.shared.f32 	%f161, [%r20+12];
	sub.f32 	%f162, %f161, %f3;
	fma.rn.f32 	%f163, %f162, 0f3BBB989D, 0f3F000000;
	cvt.sat.f32.f32 	%f164, %f163;
	fma.rm.f32 	%f165, %f164, %f80, %f79;
	add.f32 	%f166, %f165, 0fCB40007F;
	neg.f32 	%f167, %f166;
	fma.rn.f32 	%f168, %f162, 0f3FB8AA3B, %f167;
	fma.rn.f32 	%f169, %f162, 0f32A57060, %f168;
	mov.b32 	%r35, %f165;
	shl.b32 	%r36, %r35, 23;
	mov.b32 	%f170, %r36;
	ex2.approx.ftz.f32 	%f171, %f169;
	fma.rn.f32 	%f229, %f171, %f170, %f160;
	add.s32 	%r46, %r46, 32;
	setp.ne.s32 	%p4, %r46, 4112;
	@%p4 bra 	$L__BB0_6;
	st.shared.f32 	[_ZZ10softmax_v1PfS_iE3sum], %f229;
$L__BB0_8:
	cvta.to.global.u64 	%rd6, %rd1;
	bar.sync 	0;
	ld.shared.f32 	%f172, [%r3];
	ld.shared.f32 	%f173, [_ZZ10softmax_v1PfS_iE7max_val];
	sub.f32 	%f174, %f172, %f173;
	fma.rn.f32 	%f175, %f174, 0f3BBB989D, 0f3F000000;
	cvt.sat.f32.f32 	%f176, %f175;
	mov.f32 	%f177, 0f4B400001;
	mov.f32 	%f178, 0f437C0000;
	fma.rm.f32 	%f179, %f176, %f178, %f177;
	add.f32 	%f180, %f179, 0fCB40007F;
	neg.f32 	%f181, %f180;
	fma.rn.f32 	%f182, %f174, 0f3FB8AA3B, %f181;
	fma.rn.f32 	%f183, %f174, 0f32A57060, %f182;
	mov.b32 	%r37, %f179;
	shl.b32 	%r38, %r37, 23;
	mov.b32 	%f184, %r38;
	ex2.approx.ftz.f32 	%f185, %f183;
	mul.f32 	%f186, %f185, %f184;
	ld.shared.f32 	%f187, [_ZZ10softmax_v1PfS_iE3sum];
	div.rn.f32 	%f188, %f186, %f187;
	add.s64 	%rd8, %rd6, %rd4;
	st.global.f32 	[%rd8], %f188;
	ld.shared.f32 	%f189, [%r3+4];
	sub.f32 	%f190, %f189, %f173;
	fma.rn.f32 	%f191, %f190, 0f3BBB989D, 0f3F000000;
	cvt.sat.f32.f32 	%f192, %f191;
	fma.rm.f32 	%f193, %f192, %f178, %f177;
	add.f32 	%f194, %f193, 0fCB40007F;
	neg.f32 	%f195, %f194;
	fma.rn.f32 	%f196, %f190, 0f3FB8AA3B, %f195;
	fma.rn.f32 	%f197, %f190, 0f32A57060, %f196;
	mov.b32 	%r39, %f193;
	shl.b32 	%r40, %r39, 23;
	mov.b32 	%f198, %r40;
	ex2.approx.ftz.f32 	%f199, %f197;
	mul.f32 	%f200, %f199, %f198;
	div.rn.f32 	%f201, %f200, %f187;
	st.global.f32 	[%rd8+4], %f201;
	ld.shared.f32 	%f202, [%r3+8];
	sub.f32 	%f203, %f202, %f173;
	fma.rn.f32 	%f204, %f203, 0f3BBB989D, 0f3F000000;
	cvt.sat.f32.f32 	%f205, %f204;
	fma.rm.f32 	%f206, %f205, %f178, %f177;
	add.f32 	%f207, %f206, 0fCB40007F;
	neg.f32 	%f208, %f207;
	fma.rn.f32 	%f209, %f203, 0f3FB8AA3B, %f208;
	fma.rn.f32 	%f210, %f203, 0f32A57060, %f209;
	mov.b32 	%r41, %f206;
	shl.b32 	%r42, %r41, 23;
	mov.b32 	%f211, %r42;
	ex2.approx.ftz.f32 	%f212, %f210;
	mul.f32 	%f213, %f212, %f211;
	div.rn.f32 	%f214, %f213, %f187;
	st.global.f32 	[%rd8+8], %f214;
	ld.shared.f32 	%f215, [%r3+12];
	sub.f32 	%f216, %f215, %f173;
	fma.rn.f32 	%f217, %f216, 0f3BBB989D, 0f3F000000;
	cvt.sat.f32.f32 	%f218, %f217;
	fma.rm.f32 	%f219, %f218, %f178, %f177;
	add.f32 	%f220, %f219, 0fCB40007F;
	neg.f32 	%f221, %f220;
	fma.rn.f32 	%f222, %f216, 0f3FB8AA3B, %f221;
	fma.rn.f32 	%f223, %f216, 0f32A57060, %f222;
	mov.b32 	%r43, %f219;
	shl.b32 	%r44, %r43, 23;
	mov.b32 	%f224, %r44;
	ex2.approx.ftz.f32 	%f225, %f223;
	mul.f32 	%f226, %f225, %f224;
	div.rn.f32 	%f227, %f226, %f187;
	st.global.f32 	[%rd8+12], %f227;
	bar.sync 	0;
	ret;

}


// ===== COMPILED SASS (sm_100) =====

	.target	sm_100

	.elftype	@"ET_EXEC"


//--------------------- .note.nv.tkinfo           --------------------------
	.section	.note.nv.tkinfo,"",@"SHT_NOTE"
	.sectionflags	@"SHF_NOTE_NV_TKINFO"
	.tkinfo
        /*0018*/ 	.word	0x00000002
        /*0030*/ 	.string	""
        /*0030*/ 	.string	"ptxas"
        /*0030*/ 	.string	"Cuda compilation tools, release 13.0, V13.0.88"
        /*0030*/ 	.string	"Build cuda_13.0.r13.0/compiler.36424714_0"
        /*0030*/ 	.string	"-arch sm_100 -m 64 "



//--------------------- .note.nv.cuinfo           --------------------------
	.section	.note.nv.cuinfo,"",@"SHT_NOTE"
	.sectionflags	@"SHF_NOTE_NV_CUINFO"
        /*0018*/ 	.short	0x0002
        /*001a*/ 	.short	0x0064
        /*001c*/ 	.short	0x0082
	.zero		2


//--------------------- .nv.info                  --------------------------
	.section	.nv.info,"",@"SHT_CUDA_INFO"
	.align	4


	//----- nvinfo : EIATTR_REGCOUNT
	.align		4
        /*0000*/ 	.byte	0x04, 0x2f
        /*0002*/ 	.short	(.L_1 - .L_0)
	.align		4
.L_0:
        /*0004*/ 	.word	index@(_Z10softmax_v1PfS_i)
        /*0008*/ 	.word	0x0000001e


	//----- nvinfo : EIATTR_FRAME_SIZE
	.align		4
.L_1:
        /*000c*/ 	.byte	0x04, 0x11
        /*000e*/ 	.short	(.L_3 - .L_2)
	.align		4
.L_2:
        /*0010*/ 	.word	index@($__internal_0_$__cuda_sm3x_div_rn_noftz_f32_slowpath)
        /*0014*/ 	.word	0x00000000


	//----- nvinfo : EIATTR_FRAME_SIZE
	.align		4
.L_3:
        /*0018*/ 	.byte	0x04, 0x11
        /*001a*/ 	.short	(.L_5 - .L_4)
	.align		4
.L_4:
        /*001c*/ 	.word	index@(_Z10softmax_v1PfS_i)
        /*0020*/ 	.word	0x00000000


	//----- nvinfo : EIATTR_MIN_STACK_SIZE
	.align		4
.L_5:
        /*0024*/ 	.byte	0x04, 0x12
        /*0026*/ 	.short	(.L_7 - .L_6)
	.align		4
.L_6:
        /*0028*/ 	.word	index@(_Z10softmax_v1PfS_i)
        /*002c*/ 	.word	0x00000000
.L_7:


//--------------------- .nv.compat                --------------------------
	.section	.nv.compat,"",@"SHT_CUDA_COMPAT_INFO"
	.align	4
        /*0000*/ 	.byte	0x02, 0x09, 0x00, 0x00, 0x02, 0x02, 0x01, 0x00, 0x02, 0x05, 0x05, 0x00, 0x03, 0x07, 0x01, 0x01
        /*0010*/ 	.byte	0x02, 0x03, 0x00, 0x00, 0x02, 0x06, 0x01, 0x00, 0x04, 0x0b, 0x08, 0x00, 0x01, 0x00, 0x00, 0x00
        /*0020*/ 	.byte	0x00, 0x00, 0x00, 0x00


//--------------------- .nv.info._Z10softmax_v1PfS_i --------------------------
	.section	.nv.info._Z10softmax_v1PfS_i,"",@"SHT_CUDA_INFO"
	.sectionflags	@""
	.align	4


	//----- nvinfo : EIATTR_CUDA_API_VERSION
	.align		4
        /*0000*/ 	.byte	0x04, 0x37
        /*0002*/ 	.short	(.L_9 - .L_8)
.L_8:
        /*0004*/ 	.word	0x00000082


	//----- nvinfo : EIATTR_KPARAM_INFO
	.align		4
.L_9:
        /*0008*/ 	.byte	0x04, 0x17
        /*000a*/ 	.short	(.L_11 - .L_10)
.L_10:
        /*000c*/ 	.word	0x00000000
        /*0010*/ 	.short	0x0002
        /*0012*/ 	.short	0x0010
        /*0014*/ 	.byte	0x00, 0xf0, 0x11, 0x00


	//----- nvinfo : EIATTR_KPARAM_INFO
	.align		4
.L_11:
        /*0018*/ 	.byte	0x04, 0x17
        /*001a*/ 	.short	(.L_13 - .L_12)
.L_12:
        /*001c*/ 	.word	0x00000000
        /*0020*/ 	.short	0x0001
        /*0022*/ 	.short	0x0008
        /*0024*/ 	.byte	0x00, 0xf5, 0x21, 0x00


	//----- nvinfo : EIATTR_KPARAM_INFO
	.align		4
.L_13:
        /*0028*/ 	.byte	0x04, 0x17
        /*002a*/ 	.short	(.L_15 - .L_14)
.L_14:
        /*002c*/ 	.word	0x00000000
        /*0030*/ 	.short	0x0000
        /*0032*/ 	.short	0x0000
        /*0034*/ 	.byte	0x00, 0xf5, 0x21, 0x00


	//----- nvinfo : EIATTR_SPARSE_MMA_MASK
	.align		4
.L_15:
        /*0038*/ 	.byte	0x03, 0x50
        /*003a*/ 	.short	0x0000


	//----- nvinfo : EIATTR_MAXREG_COUNT
	.align		4
        /*003c*/ 	.byte	0x03, 0x1b
        /*003e*/ 	.short	0x00ff


	//----- nvinfo : EIATTR_NUM_BARRIERS
	.align		4
        /*0040*/ 	.byte	0x02, 0x4c
        /*0042*/ 	.byte	0x01
	.zero		1


	//----- nvinfo : EIATTR_MERCURY_ISA_VERSION
	.align		4
        /*0044*/ 	.byte	0x03, 0x5f
        /*0046*/ 	.short	0x0101


	//----- nvinfo : EIATTR_VRC_CTA_INIT_COUNT
	.align		4
        /*0048*/ 	.byte	0x02, 0x4a
	.zero		1
	.zero		1


	//----- nvinfo : EIATTR_EXIT_INSTR_OFFSETS
	.align		4
        /*004c*/ 	.byte	0x04, 0x1c
        /*004e*/ 	.short	(.L_17 - .L_16)


	//   ....[0]....
.L_16:
        /*0050*/ 	.word	0x00000fe0


	//----- nvinfo : EIATTR_CRS_STACK_SIZE
	.align		4
.L_17:
        /*0054*/ 	.byte	0x04, 0x1e
        /*0056*/ 	.short	(.L_19 - .L_18)
.L_18:
        /*0058*/ 	.word	0x00000000


	//----- nvinfo : EIATTR_CBANK_PARAM_SIZE
	.align		4
.L_19:
        /*005c*/ 	.byte	0x03, 0x19
        /*005e*/ 	.short	0x0014


	//----- nvinfo : EIATTR_PARAM_CBANK
	.align		4
        /*0060*/ 	.byte	0x04, 0x0a
        /*0062*/ 	.short	(.L_21 - .L_20)
	.align		4
.L_20:
        /*0064*/ 	.word	index@(.nv.constant0._Z10softmax_v1PfS_i)
        /*0068*/ 	.short	0x0380
        /*006a*/ 	.short	0x0014


	//----- nvinfo : EIATTR_SW_WAR
	.align		4
.L_21:
        /*006c*/ 	.byte	0x04, 0x36
        /*006e*/ 	.short	(.L_23 - .L_22)
.L_22:
        /*0070*/ 	.word	0x00000008
.L_23:


//--------------------- .nv.callgraph             --------------------------
	.section	.nv.callgraph,"",@"SHT_CUDA_CALLGRAPH"
	.align	4
	.sectionentsize	8
	.align		4
        /*0000*/ 	.word	0x00000000
	.align		4
        /*0004*/ 	.word	0xffffffff
	.align		4
        /*0008*/ 	.word	0x00000000
	.align		4
        /*000c*/ 	.word	0xfffffffe
	.align		4
        /*0010*/ 	.word	0x00000000
	.align		4
        /*0014*/ 	.word	0xfffffffd
	.align		4
        /*0018*/ 	.word	0x00000000
	.align		4
        /*001c*/ 	.word	0xfffffffc


//--------------------- .text._Z10softmax_v1PfS_i --------------------------
	.section	.text._Z10softmax_v1PfS_i,"ax",@progbits
	.align	128
        .global         _Z10softmax_v1PfS_i
        .type           _Z10softmax_v1PfS_i,@function
        .size           _Z10softmax_v1PfS_i,(.L_x_26 - _Z10softmax_v1PfS_i)
        .other          _Z10softmax_v1PfS_i,@"STO_CUDA_ENTRY STV_DEFAULT"
_Z10softmax_v1PfS_i:
.text._Z10softmax_v1PfS_i:
[----:B------:R-:W-:Y:S01]  /*0000*/  LDC R1, c[0x0][0x37c] ;  /* 0x0000df00ff017b82 */ /* 0x000fe20000000800 */
[----:B------:R-:W0:Y:S01]  /*0010*/  S2R R0, SR_TID.X ;  /* 0x0000000000007919 */ /* 0x000e220000002100 */
[----:B------:R-:W0:Y:S06]  /*0020*/  LDCU UR4, c[0x0][0x360] ;  /* 0x00006c00ff0477ac */ /* 0x000e2c0008000800 */
[----:B------:R-:W1:Y:S01]  /*0030*/  LDC.64 R4, c[0x0][0x380] ;  /* 0x0000e000ff047b82 */ /* 0x000e620000000a00 */
[----:B------:R-:W0:Y:S01]  /*0040*/  S2R R3, SR_CTAID.X ;  /* 0x0000000000037919 */ /* 0x000e220000002500 */
[----:B------:R-:W2:Y:S01]  /*0050*/  LDCU.64 UR6, c[0x0][0x358] ;  /* 0x00006b00ff0677ac */ /* 0x000ea20008000a00 */
[----:B0-----:R-:W-:-:S05]  /*0060*/  IMAD R3, R3, UR4, R0 ;  /* 0x0000000403037c24 */ /* 0x001fca000f8e0200 */
[----:B------:R-:W-:-:S05]  /*0070*/  SHF.L.U32 R3, R3, 0x2, RZ ;  /* 0x0000000203037819 */ /* 0x000fca00000006ff */
[----:B-1----:R-:W-:-:S05]  /*0080*/  IMAD.WIDE R4, R3, 0x4, R4 ;  /* 0x0000000403047825 */ /* 0x002fca00078e0204 */
[----:B--2---:R-:W2:Y:S04]  /*0090*/  LDG.E R8, desc[UR6][R4.64] ;  /* 0x0000000604087981 */ /* 0x004ea8000c1e1900 */
[----:B------:R-:W2:Y:S04]  /*00a0*/  LDG.E R9, desc[UR6][R4.64+0x4] ;  /* 0x0000040604097981 */ /* 0x000ea8000c1e1900 */
[----:B------:R-:W2:Y:S04]  /*00b0*/  LDG.E R10, desc[UR6][R4.64+0x8] ;  /* 0x00000806040a7981 */ /* 0x000ea8000c1e1900 */
[----:B------:R-:W2:Y:S01]  /*00c0*/  LDG.E R11, desc[UR6][R4.64+0xc] ;  /* 0x00000c06040b7981 */ /* 0x000ea2000c1e1900 */
[----:B------:R-:W0:Y:S01]  /*00d0*/  S2UR UR5, SR_CgaCtaId ;  /* 0x00000000000579c3 */ /* 0x000e220000008800 */
[----:B------:R-:W-:Y:S01]  /*00e0*/  UMOV UR4, 0x400 ;  /* 0x0000040000047882 */ /* 0x000fe20000000000 */
[----:B------:R-:W-:Y:S01]  /*00f0*/  ISETP.NE.AND P0, PT, R0, RZ, PT ;  /* 0x000000ff0000720c */ /* 0x000fe20003f05270 */
[----:B------:R-:W-:Y:S01]  /*0100*/  BSSY.RECONVERGENT B0, `(.L_x_0) ;  /* 0x0000025000007945 */ /* 0x000fe20003800200 */
[----:B0-----:R-:W-:-:S06]  /*0110*/  ULEA UR4, UR5, UR4, 0x18 ;  /* 0x0000000405047291 */ /* 0x001fcc000f8ec0ff */
[----:B------:R-:W-:-:S05]  /*0120*/  LEA R2, R0, UR4, 0x4 ;  /* 0x0000000400027c11 */ /* 0x000fca000f8e20ff */
[----:B--2---:R0:W-:Y:S01]  /*0130*/  STS.128 [R2], R8 ;  /* 0x0000000802007388 */ /* 0x0041e20000000c00 */
[----:B------:R-:W-:Y:S06]  /*0140*/  BAR.SYNC.DEFER_BLOCKING 0x0 ;  /* 0x0000000000007b1d */ /* 0x000fec0000010000 */
[----:B------:R-:W-:Y:S01]  /*0150*/  STS [UR4+0x1000], RZ ;  /* 0x001000ffff007988 */ /* 0x000fe20008000804 */
[----:B------:R-:W-:Y:S05]  /*0160*/  @P0 BRA `(.L_x_1) ;  /* 0x0000000000780947 */ /* 0x000fea0003800000 */
[----:B------:R-:W-:Y:S01]  /*0170*/  HFMA2 R26, -RZ, RZ, 0, 0 ;  /* 0x00000000ff1a7431 */ /* 0x000fe200000001ff */
[----:B------:R-:W-:-:S07]  /*0180*/  MOV R0, 0x40 ;  /* 0x0000004000007802 */ /* 0x000fce0000000f00 */
.L_x_2:
[----:B------:R-:W1:Y:S04]  /*0190*/  LDS.128 R16, [R0+UR4+-0x40] ;  /* 0xffffc00400107984 */ /* 0x000e680008000c00 */
[----:B------:R-:W2:Y:S04]  /*01a0*/  LDS.128 R20, [R0+UR4+-0x30] ;  /* 0xffffd00400147984 */ /* 0x000ea80008000c00 */
[----:B------:R-:W3:Y:S04]  /*01b0*/  LDS.128 R4, [R0+UR4+-0x20] ;  /* 0xffffe00400047984 */ /* 0x000ee80008000c00 */
[----:B0-----:R-:W0:Y:S04]  /*01c0*/  LDS.128 R8, [R0+UR4+-0x10] ;  /* 0xfffff00400087984 */ /* 0x001e280008000c00 */
[----:B------:R-:W4:Y:S01]  /*01d0*/  LDS.128 R12, [R0+UR4] ;  /* 0x00000004000c7984 */ /* 0x000f220008000c00 */
[----:B-1----:R-:W-:-:S04]  /*01e0*/  FMNMX3 R16, R26, R16, R17, !PT ;  /* 0x000000101a107276 */ /* 0x002fc80007800011 */
[----:B------:R-:W-:Y:S02]  /*01f0*/  FMNMX3 R24, R16, R18, R19, !PT ;  /* 0x0000001210187276 */ /* 0x000fe40007800013 */
[----:B------:R-:W1:Y:S02]  /*0200*/  LDS.128 R16, [R0+UR4+0x10] ;  /* 0x0000100400107984 */ /* 0x000e640008000c00 */
[----:B--2---:R-:W-:-:S04]  /*0210*/  FMNMX3 R20, R24, R20, R21, !PT ;  /* 0x0000001418147276 */ /* 0x004fc80007800015 */
[----:B------:R-:W-:Y:S02]  /*0220*/  FMNMX3 R24, R20, R22, R23, !PT ;  /* 0x0000001614187276 */ /* 0x000fe40007800017 */
[----:B------:R-:W2:Y:S02]  /*0230*/  LDS.128 R20, [R0+UR4+0x20] ;  /* 0x0000200400147984 */ /* 0x000ea40008000c00 */
[----:B---3--:R-:W-:Y:S02]  /*0240*/  FMNMX3 R4, R24, R4, R5, !PT ;  /* 0x0000000418047276 */ /* 0x008fe40007800005 */
[----:B------:R3:W5:Y:S02]  /*0250*/  LDS.128 R24, [R0+UR4+0x30] ;  /* 0x0000300400187984 */ /* 0x0007640008000c00 */
[----:B------:R-:W-:-:S04]  /*0260*/  FMNMX3 R4, R4, R6, R7, !PT ;  /* 0x0000000604047276 */ /* 0x000fc80007800007 */
[----:B0-----:R-:W-:Y:S02]  /*0270*/  FMNMX3 R4, R4, R8, R9, !PT ;  /* 0x0000000804047276 */ /* 0x001fe40007800009 */
[----:B---3--:R-:W-:Y:S02]  /*0280*/  IADD3 R0, PT, PT, R0, 0x80, RZ ;  /* 0x0000008000007810 */ /* 0x008fe40007ffe0ff */
[----:B------:R-:W-:Y:S02]  /*0290*/  FMNMX3 R4, R4, R10, R11, !PT ;  /* 0x0000000a04047276 */ /* 0x000fe4000780000b */
[----:B------:R-:W-:Y:S02]  /*02a0*/  ISETP.NE.AND P1, PT, R0, 0x1040, PT ;  /* 0x000010400000780c */ /* 0x000fe40003f25270 */
[----:B----4-:R-:W-:-:S04]  /*02b0*/  FMNMX3 R4, R4, R12, R13, !PT ;  /* 0x0000000c04047276 */ /* 0x010fc8000780000d */
[----:B------:R-:W-:-:S04]  /*02c0*/  FMNMX3 R4, R4, R14, R15, !PT ;  /* 0x0000000e04047276 */ /* 0x000fc8000780000f */
[----:B-1----:R-:W-:-:S04]  /*02d0*/  FMNMX3 R4, R4, R16, R17, !PT ;  /* 0x0000001004047276 */ /* 0x002fc80007800011 */
[----:B------:R-:W-:-:S04]  /*02e0*/  FMNMX3 R4, R4, R18, R19, !PT ;  /* 0x0000001204047276 */ /* 0x000fc80007800013 */
[----:B--2---:R-:W-:-:S04]  /*02f0*/  FMNMX3 R4, R4, R20, R21, !PT ;  /* 0x0000001404047276 */ /* 0x004fc80007800015 */
[----:B------:R-:W-:-:S04]  /*0300*/  FMNMX3 R4, R4, R22, R23, !PT ;  /* 0x0000001604047276 */ /* 0x000fc80007800017 */
[----:B-----5:R-:W-:-:S04]  /*0310*/  FMNMX3 R4, R4, R24, R25, !PT ;  /* 0x0000001804047276 */ /* 0x020fc80007800019 */
[----:B------:R-:W-:Y:S01]  /*0320*/  FMNMX3 R26, R4, R26, R27, !PT ;  /* 0x0000001a041a7276 */ /* 0x000fe2000780001b */
[----:B------:R-:W-:Y:S06]  /*0330*/  @P1 BRA `(.L_x_2) ;  /* 0xfffffffc00941947 */ /* 0x000fec000383ffff */
[----:B------:R1:W-:Y:S02]  /*0340*/  STS [UR4+0x1000], R26 ;  /* 0x0010001aff007988 */ /* 0x0003e40008000804 */
.L_x_1:
[----:B------:R-:W-:Y:S05]  /*0350*/  BSYNC.RECONVERGENT B0 ;  /* 0x0000000000007941 */ /* 0x000fea0003800200 */
.L_x_0:
[----:B------:R-:W-:Y:S06]  /*0360*/  BAR.SYNC.DEFER_BLOCKING 0x0 ;  /* 0x0000000000007b1d */ /* 0x000fec0000010000 */
[----:B------:R-:W-:Y:S01]  /*0370*/  BSSY.RECONVERGENT B0, `(.L_x_3) ;  /* 0x0000056000007945 */ /* 0x000fe20003800200 */
[----:B------:R-:W-:Y:S03]  /*0380*/  STS [UR4+0x1004], RZ ;  /* 0x001004ffff007988 */ /* 0x000fe60008000804 */
[----:B------:R-:W-:Y:S05]  /*0390*/  @P0 BRA `(.L_x_4) ;  /* 0x00000004004c0947 */ /* 0x000fea0003800000 */
[----:B------:R-:W2:Y:S01]  /*03a0*/  LDS R0, [UR4+0x1000] ;  /* 0x00100004ff007984 */ /* 0x000ea20008000800 */
[----:B------:R-:W-:Y:S01]  /*03b0*/  HFMA2 R13, -RZ, RZ, 0, 0 ;  /* 0x00000000ff0d7431 */ /* 0x000fe200000001ff */
[----:B------:R-:W-:-:S07]  /*03c0*/  MOV R12, 0x10 ;  /* 0x00000010000c7802 */ /* 0x000fce0000000f00 */
.L_x_5:
[----:B------:R-:W2:Y:S01]  /*03d0*/  LDS.128 R4, [R12+UR4+-0x10] ;  /* 0xfffff0040c047984 */ /* 0x000ea20008000c00 */
[----:B------:R-:W-:-:S03]  /*03e0*/  MOV R14, 0x3bbb989d ;  /* 0x3bbb989d000e7802 */ /* 0x000fc60000000f00 */
[----:B0-----:R0:W3:Y:S02]  /*03f0*/  LDS.128 R8, [R12+UR4] ;  /* 0x000000040c087984 */ /* 0x0010e40008000c00 */
[----:B0-----:R-:W-:-:S04]  /*0400*/  IADD3 R12, PT, PT, R12, 0x20, RZ ;  /* 0x000000200c0c7810 */ /* 0x001fc80007ffe0ff */
[----:B------:R-:W-:Y:S01]  /*0410*/  ISETP.NE.AND P0, PT, R12, 0x1010, PT ;  /* 0x000010100c00780c */ /* 0x000fe20003f05270 */
[----:B--2---:R-:W-:Y:S01]  /*0420*/  FADD R19, R4, -R0 ;  /* 0x8000000004137221 */ /* 0x004fe20000000000 */
[----:B------:R-:W-:Y:S01]  /*0430*/  MOV R4, 0x437c0000 ;  /* 0x437c000000047802 */ /* 0x000fe20000000f00 */
[C---:B------:R-:W-:Y:S02]  /*0440*/  FADD R15, -R0.reuse, R5 ;  /* 0x00000005000f7221 */ /* 0x040fe40000000100 */
[-C--:B------:R-:W-:Y:S02]  /*0450*/  FFMA.SAT R17, R19, R14.reuse, 0.5 ;  /* 0x3f00000013117423 */ /* 0x080fe4000000200e */
[----:B------:R-:W-:Y:S02]  /*0460*/  FFMA.SAT R21, R15, R14, 0.5 ;  /* 0x3f0000000f157423 */ /* 0x000fe4000000200e */
[-C--:B------:R-:W-:Y:S01]  /*0470*/  FFMA.RM R5, R17, R4.reuse, 12582913 ;  /* 0x4b40000111057423 */ /* 0x080fe20000004004 */
[----:B------:R-:W-:Y:S01]  /*0480*/  FADD R17, -R0, R6 ;  /* 0x0000000600117221 */ /* 0x000fe20000000100 */
[----:B------:R-:W-:-:S02]  /*0490*/  FFMA.RM R6, R21, R4, 12582913 ;  /* 0x4b40000115067423 */ /* 0x000fc40000004004 */
[----:B------:R-:W-:Y:S01]  /*04a0*/  FADD R16, R5, -12583039 ;  /* 0xcb40007f05107421 */ /* 0x000fe20000000000 */
[----:B------:R-:W-:Y:S01]  /*04b0*/  FFMA.SAT R21, R17, R14, 0.5 ;  /* 0x3f00000011157423 */ /* 0x000fe2000000200e */
[----:B------:R-:W-:Y:S02]  /*04c0*/  FADD R18, R6, -12583039 ;  /* 0xcb40007f06127421 */ /* 0x000fe40000000000 */
[----:B------:R-:W-:Y:S02]  /*04d0*/  FFMA R16, R19, 1.4426950216293334961, -R16 ;  /* 0x3fb8aa3b13107823 */ /* 0x000fe40000000810 */
[----:B------:R-:W-:Y:S02]  /*04e0*/  FFMA R18, R15, 1.4426950216293334961, -R18 ;  /* 0x3fb8aa3b0f127823 */ /* 0x000fe40000000812 */
[----:B------:R-:W-:Y:S01]  /*04f0*/  FFMA R16, R19, 1.925963033500011079e-08, R16 ;  /* 0x32a5706013107823 */ /* 0x000fe20000000010 */
[----:B------:R-:W-:Y:S01]  /*0500*/  FADD R19, -R0, R7 ;  /* 0x0000000700137221 */ /* 0x000fe20000000100 */
[----:B------:R-:W-:Y:S01]  /*0510*/  FFMA.RM R7, R21, R4, 12582913 ;  /* 0x4b40000115077423 */ /* 0x000fe20000004004 */
[----:B---3--:R-:W-:Y:S01]  /*0520*/  FADD R21, R8, -R0 ;  /* 0x8000000008157221 */ /* 0x008fe20000000000 */
[----:B------:R-:W-:Y:S01]  /*0530*/  FFMA R15, R15, 1.925963033500011079e-08, R18 ;  /* 0x32a570600f0f7823 */ /* 0x000fe20000000012 */
[-C--:B------:R-:W-:Y:S01]  /*0540*/  FFMA.SAT R23, R19, R14.reuse, 0.5 ;  /* 0x3f00000013177423 */ /* 0x080fe2000000200e */
[----:B------:R-:W-:Y:S01]  /*0550*/  FADD R20, R7, -12583039 ;  /* 0xcb40007f07147421 */ /* 0x000fe20000000000 */
[----:B------:R-:W-:Y:S01]  /*0560*/  FFMA.SAT R25, R21, R14, 0.5 ;  /* 0x3f00000015197423 */ /* 0x000fe2000000200e */
[----:B------:R-:W0:Y:S01]  /*0570*/  MUFU.EX2 R16, R16 ;  /* 0x0000001000107308 */ /* 0x000e220000000800 */
[-C--:B------:R-:W-:Y:S01]  /*0580*/  FFMA.RM R8, R23, R4.reuse, 12582913 ;  /* 0x4b40000117087423 */ /* 0x080fe20000004004 */
[----:B------:R-:W-:Y:S01]  /*0590*/  FFMA R20, R17, 1.4426950216293334961, -R20 ;  /* 0x3fb8aa3b11147823 */ /* 0x000fe20000000814 */
[----:B------:R-:W-:Y:S01]  /*05a0*/  FADD R23, -R0, R9 ;  /* 0x0000000900177221 */ /* 0x000fe20000000100 */
[----:B------:R-:W-:Y:S01]  /*05b0*/  FFMA.RM R9, R25, R4, 12582913 ;  /* 0x4b40000119097423 */ /* 0x000fe20000004004 */
[----:B------:R-:W-:Y:S01]  /*05c0*/  FADD R18, R8, -12583039 ;  /* 0xcb40007f08127421 */ /* 0x000fe20000000000 */
[----:B------:R-:W-:Y:S01]  /*05d0*/  FFMA R17, R17, 1.925963033500011079e-08, R20 ;  /* 0x32a5706011117823 */ /* 0x000fe20000000014 */
[----:B------:R-:W-:Y:S01]  /*05e0*/  FFMA.SAT R27, R23, R14, 0.5 ;  /* 0x3f000000171b7423 */ /* 0x000fe2000000200e */
[----:B------:R-:W-:Y:S01]  /*05f0*/  FADD R20, R9, -12583039 ;  /* 0xcb40007f09147421 */ /* 0x000fe20000000000 */
[----:B------:R-:W-:Y:S01]  /*0600*/  FFMA R18, R19, 1.4426950216293334961, -R18 ;  /* 0x3fb8aa3b13127823 */ /* 0x000fe20000000812 */
[C---:B------:R-:W-:Y:S01]  /*0610*/  FADD R25, -R0.reuse, R10 ;  /* 0x0000000a00197221 */ /* 0x040fe20000000100 */
[----:B------:R-:W-:Y:S01]  /*0620*/  FFMA.RM R10, R27, R4, 12582913 ;  /* 0x4b4000011b0a7423 */ /* 0x000fe20000004004 */
[----:B------:R-:W-:Y:S01]  /*0630*/  FFMA R20, R21, 1.4426950216293334961, -R20 ;  /* 0x3fb8aa3b15147823 */ /* 0x000fe20000000814 */
[----:B------:R-:W-:Y:S01]  /*0640*/  FFMA R18, R19, 1.925963033500011079e-08, R18 ;  /* 0x32a5706013127823 */ /* 0x000fe20000000012 */
[----:B------:R-:W2:Y:S01]  /*0650*/  MUFU.EX2 R15, R15 ;  /* 0x0000000f000f7308 */ /* 0x000ea20000000800 */
[----:B------:R-:W-:Y:S01]  /*0660*/  FFMA.SAT R19, R25, R14, 0.5 ;  /* 0x3f00000019137423 */ /* 0x000fe2000000200e */
[----:B------:R-:W-:Y:S01]  /*0670*/  FFMA R20, R21, 1.925963033500011079e-08, R20 ;  /* 0x32a5706015147823 */ /* 0x000fe20000000014 */
[----:B------:R-:W-:Y:S01]  /*0680*/  FADD R21, -R0, R11 ;  /* 0x0000000b00157221 */ /* 0x000fe20000000100 */
[----:B------:R-:W-:Y:S01]  /*0690*/  FADD R22, R10, -12583039 ;  /* 0xcb40007f0a167421 */ /* 0x000fe20000000000 */
[----:B------:R-:W-:Y:S01]  /*06a0*/  FFMA.RM R19, R19, R4, 12582913 ;  /* 0x4b40000113137423 */ /* 0x000fe20000004004 */
[----:B------:R-:W-:Y:S01]  /*06b0*/  SHF.L.U32 R7, R7, 0x17, RZ ;  /* 0x0000001707077819 */ /* 0x000fe200000006ff */
[----:B------:R-:W-:Y:S01]  /*06c0*/  FFMA.SAT R27, R21, R14, 0.5 ;  /* 0x3f000000151b7423 */ /* 0x000fe2000000200e */
[----:B------:R-:W3:Y:S01]  /*06d0*/  MUFU.EX2 R17, R17 ;  /* 0x0000001100117308 */ /* 0x000ee20000000800 */
[----:B------:R-:W-:Y:S01]  /*06e0*/  FFMA R22, R23, 1.4426950216293334961, -R22 ;  /* 0x3fb8aa3b17167823 */ /* 0x000fe20000000816 */
[----:B------:R-:W-:Y:S01]  /*06f0*/  FADD R24, R19, -12583039 ;  /* 0xcb40007f13187421 */ /* 0x000fe20000000000 */
[----:B------:R-:W-:Y:S01]  /*0700*/  FFMA.RM R4, R27, R4, 12582913 ;  /* 0x4b4000011b047423 */ /* 0x000fe20000004004 */
[----:B------:R-:W-:Y:S01]  /*0710*/  SHF.L.U32 R14, R5, 0x17, RZ ;  /* 0x00000017050e7819 */ /* 0x000fe200000006ff */
[----:B------:R-:W-:Y:S01]  /*0720*/  FFMA R22, R23, 1.925963033500011079e-08, R22 ;  /* 0x32a5706017167823 */ /* 0x000fe20000000016 */
[----:B------:R-:W-:Y:S01]  /*0730*/  FFMA R24, R25, 1.4426950216293334961, -R24 ;  /* 0x3fb8aa3b19187823 */ /* 0x000fe20000000818 */
[----:B-1----:R-:W-:Y:S01]  /*0740*/  FADD R26, R4, -12583039 ;  /* 0xcb40007f041a7421 */ /* 0x002fe20000000000 */
[----:B------:R-:W1:Y:S01]  /*0750*/  MUFU.EX2 R18, R18 ;  /* 0x0000001200127308 */ /* 0x000e620000000800 */
[----:B------:R-:W-:Y:S01]  /*0760*/  SHF.L.U32 R23, R6, 0x17, RZ ;  /* 0x0000001706177819 */ /* 0x000fe200000006ff */
[----:B0-----:R-:W-:Y:S01]  /*0770*/  FFMA R14, R14, R16, R13 ;  /* 0x000000100e0e7223 */ /* 0x001fe2000000000d */
[----:B------:R-:W-:Y:S01]  /*0780*/  FFMA R26, R21, 1.4426950216293334961, -R26 ;  /* 0x3fb8aa3b151a7823 */ /* 0x000fe2000000081a */
[----:B------:R-:W-:Y:S01]  /*0790*/  FFMA R24, R25, 1.925963033500011079e-08, R24 ;  /* 0x32a5706019187823 */ /* 0x000fe20000000018 */
[----:B------:R-:W-:Y:S01]  /*07a0*/  SHF.L.U32 R8, R8, 0x17, RZ ;  /* 0x0000001708087819 */ /* 0x000fe200000006ff */
[----:B--2---:R-:W-:Y:S01]  /*07b0*/  FFMA R14, R23, R15, R14 ;  /* 0x0000000f170e7223 */ /* 0x004fe2000000000e */
[----:B------:R-:W-:Y:S01]  /*07c0*/  FFMA R26, R21, 1.925963033500011079e-08, R26 ;  /* 0x32a57060151a7823 */ /* 0x000fe2000000001a */
[----:B------:R-:W0:Y:S01]  /*07d0*/  MUFU.EX2 R11, R20 ;  /* 0x00000014000b7308 */ /* 0x000e220000000800 */
[----:B------:R-:W-:Y:S01]  /*07e0*/  SHF.L.U32 R9, R9, 0x17, RZ ;  /* 0x0000001709097819 */ /* 0x000fe200000006ff */
[----:B---3--:R-:W-:Y:S01]  /*07f0*/  FFMA R7, R7, R17, R14 ;  /* 0x0000001107077223 */ /* 0x008fe2000000000e */
[----:B------:R-:W-:-:S05]  /*0800*/  SHF.L.U32 R4, R4, 0x17, RZ ;  /* 0x0000001704047819 */ /* 0x000fca00000006ff */
[----:B------:R-:W2:Y:S01]  /*0810*/  MUFU.EX2 R5, R22 ;  /* 0x0000001600057308 */ /* 0x000ea20000000800 */
[----:B-1----:R-:W-:Y:S01]  /*0820*/  FFMA R8, R8, R18, R7 ;  /* 0x0000001208087223 */ /* 0x002fe20000000007 */
[----:B------:R-:W-:Y:S02]  /*0830*/  SHF.L.U32 R7, R10, 0x17, RZ ;  /* 0x000000170a077819 */ /* 0x000fe400000006ff */
[----:B------:R-:W-:-:S04]  /*0840*/  SHF.L.U32 R10, R19, 0x17, RZ ;  /* 0x00000017130a7819 */ /* 0x000fc800000006ff */
[----:B------:R-:W1:Y:S01]  /*0850*/  MUFU.EX2 R6, R24 ;  /* 0x0000001800067308 */ /* 0x000e620000000800 */
[----:B0-----:R-:W-:-:S07]  /*0860*/  FFMA R8, R9, R11, R8 ;  /* 0x0000000b09087223 */ /* 0x001fce0000000008 */
[----:B------:R-:W0:Y:S01]  /*0870*/  MUFU.EX2 R26, R26 ;  /* 0x0000001a001a7308 */ /* 0x000e220000000800 */
[----:B--2---:R-:W-:-:S04]  /*0880*/  FFMA R5, R7, R5, R8 ;  /* 0x0000000507057223 */ /* 0x004fc80000000008 */
[----:B-1----:R-:W-:-:S04]  /*0890*/  FFMA R5, R10, R6, R5 ;  /* 0x000000060a057223 */ /* 0x002fc80000000005 */
[----:B0-----:R-:W-:Y:S01]  /*08a0*/  FFMA R13, R4, R26, R5 ;  /* 0x0000001a040d7223 */ /* 0x001fe20000000005 */
[----:B------:R-:W-:Y:S06]  /*08b0*/  @P0 BRA `(.L_x_5) ;  /* 0xfffffff800c40947 */ /* 0x000fec000383ffff */
[----:B------:R2:W-:Y:S02]  /*08c0*/  STS [UR4+0x1004], R13 ;  /* 0x0010040dff007988 */ /* 0x0005e40008000804 */
.L_x_4:
[----:B------:R-:W-:Y:S05]  /*08d0*/  BSYNC.RECONVERGENT B0 ;  /* 0x0000000000007941 */ /* 0x000fea0003800200 */
.L_x_3:
[----:B------:R-:W-:Y:S01]  /*08e0*/  BAR.SYNC.DEFER_BLOCKING 0x0 ;  /* 0x0000000000007b1d */ /* 0x000fe20000010000 */
[----:B------:R-:W-:Y:S01]  /*08f0*/  HFMA2 R0, -RZ, RZ, 0.96630859375, -0.0022525787353515625 ;  /* 0x3bbb989dff007431 */ /* 0x000fe200000001ff */
[----:B0-----:R-:W-:-:S04]  /*0900*/  MOV R9, 0x437c0000 ;  /* 0x437c000000097802 */ /* 0x001fc80000000f00 */
[----:B------:R-:W-:Y:S01]  /*0910*/  BSSY.RECONVERGENT B0, `(.L_x_6) ;  /* 0x0000017000007945 */ /* 0x000fe20003800200 */
[----:B------:R-:W-:Y:S04]  /*0920*/  LDS R7, [R2] ;  /* 0x0000000002077984 */ /* 0x000fe80000000800 */
[----:B------:R-:W0:Y:S02]  /*0930*/  LDS.64 R4, [UR4+0x1000] ;  /* 0x00100004ff047984 */ /* 0x000e240008000a00 */
[----:B0-----:R-:W-:Y:S01]  /*0940*/  FADD R7, R7, -R4 ;  /* 0x8000000407077221 */ /* 0x001fe20000000000 */
[----:B------:R-:W0:Y:S03]  /*0950*/  MUFU.RCP R8, R5 ;  /* 0x0000000500087308 */ /* 0x000e260000001000 */
[----:B------:R-:W-:-:S04]  /*0960*/  FFMA.SAT R0, R7, R0, 0.5 ;  /* 0x3f00000007007423 */ /* 0x000fc80000002000 */
[----:B------:R-:W-:-:S04]  /*0970*/  FFMA.RM R0, R0, R9, 12582913 ;  /* 0x4b40000100007423 */ /* 0x000fc80000004009 */
[C---:B------:R-:W-:Y:S01]  /*0980*/  FADD R6, R0.reuse, -12583039 ;  /* 0xcb40007f00067421 */ /* 0x040fe20000000000 */
[----:B------:R-:W-:-:S03]  /*0990*/  SHF.L.U32 R0, R0, 0x17, RZ ;  /* 0x0000001700007819 */ /* 0x000fc600000006ff */
[----:B------:R-:W-:Y:S01]  /*09a0*/  FFMA R6, R7, 1.4426950216293334961, -R6 ;  /* 0x3fb8aa3b07067823 */ /* 0x000fe20000000806 */
[----:B0-----:R-:W-:-:S03]  /*09b0*/  FFMA R9, R8, -R5, 1 ;  /* 0x3f80000008097423 */ /* 0x001fc60000000805 */
[----:B------:R-:W-:Y:S01]  /*09c0*/  FFMA R6, R7, 1.925963033500011079e-08, R6 ;  /* 0x32a5706007067823 */ /* 0x000fe20000000006 */
[----:B------:R-:W-:-:S03]  /*09d0*/  FFMA R9, R8, R9, R8 ;  /* 0x0000000908097223 */ /* 0x000fc60000000008 */
[----:B------:R-:W0:Y:S02]  /*09e0*/  MUFU.EX2 R7, R6 ;  /* 0x0000000600077308 */ /* 0x000e240000000800 */
[----:B0-----:R-:W-:-:S06]  /*09f0*/  FMUL R0, R0, R7 ;  /* 0x0000000700007220 */ /* 0x001fcc0000400000 */
[----:B------:R-:W0:Y:S01]  /*0a00*/  FCHK P0, R0, R5 ;  /* 0x0000000500007302 */ /* 0x000e220000000000 */
[----:B------:R-:W-:-:S04]  /*0a10*/  FFMA R8, R0, R9, RZ ;  /* 0x0000000900087223 */ /* 0x000fc800000000ff */
[----:B------:R-:W-:-:S04]  /*0a20*/  FFMA R7, R8, -R5, R0 ;  /* 0x8000000508077223 */ /* 0x000fc80000000000 */
[----:B------:R-:W-:Y:S01]  /*0a30*/  FFMA R9, R9, R7, R8 ;  /* 0x0000000709097223 */ /* 0x000fe20000000008 */
[----:B0-----:R-:W-:Y:S06]  /*0a40*/  @!P0 BRA `(.L_x_7) ;  /* 0x00000000000c8947 */ /* 0x001fec0003800000 */
[----:B------:R-:W-:-:S07]  /*0a50*/  MOV R8, 0xa70 ;  /* 0x00000a7000087802 */ /* 0x000fce0000000f00 */
[----:B-12---:R-:W-:Y:S05]  /*0a60*/  CALL.REL.NOINC `($__internal_0_$__cuda_sm3x_div_rn_noftz_f32_slowpath) ;  /* 0x0000000400607944 */ /* 0x006fea0003c00000 */
[----:B------:R-:W-:-:S07]  /*0a70*/  MOV R9, R0 ;  /* 0x0000000000097202 */ /* 0x000fce0000000f00 */
.L_x_7:
[----:B------:R-:W-:Y:S05]  /*0a80*/  BSYNC.RECONVERGENT B0 ;  /* 0x0000000000007941 */ /* 0x000fea0003800200 */
.L_x_6:
[----:B------:R-:W0:Y:S01]  /*0a90*/  LDS R7, [R2+0x4] ;  /* 0x0000040002077984 */ /* 0x000e220000000800 */
[----:B------:R-:W-:Y:S01]  /*0aa0*/  HFMA2 R11, -RZ, RZ, 0.96630859375, -0.0022525787353515625 ;  /* 0x3bbb989dff0b7431 */ /* 0x000fe200000001ff */
[----:B--2---:R-:W-:Y:S01]  /*0ab0*/  MOV R13, 0x437c0000 ;  /* 0x437c0000000d7802 */ /* 0x004fe20000000f00 */
[----:B------:R-:W2:Y:S01]  /*0ac0*/  MUFU.RCP R10, R5 ;  /* 0x00000005000a7308 */ /* 0x000ea20000001000 */
[----:B------:R-:W-:Y:S01]  /*0ad0*/  BSSY.RECONVERGENT B0, `(.L_x_8) ;  /* 0x0000018000007945 */ /* 0x000fe20003800200 */
[----:B0-----:R-:W-:Y:S02]  /*0ae0*/  FADD R0, -R4, R7 ;  /* 0x0000000704007221 */ /* 0x001fe40000000100 */
[----:B------:R-:W0:Y:S02]  /*0af0*/  LDC.64 R6, c[0x0][0x388] ;  /* 0x0000e200ff067b82 */ /* 0x000e240000000a00 */
[----:B------:R-:W-:-:S04]  /*0b00*/  FFMA.SAT R8, R0, R11, 0.5 ;  /* 0x3f00000000087423 */ /* 0x000fc8000000200b */
[----:B------:R-:W-:-:S04]  /*0b10*/  FFMA.RM R8, R8, R13, 12582913 ;  /* 0x4b40000108087423 */ /* 0x000fc8000000400d */
[C---:B------:R-:W-:Y:S01]  /*0b20*/  FADD R11, R8.reuse, -12583039 ;  /* 0xcb40007f080b7421 */ /* 0x040fe20000000000 */
[----:B------:R-:W-:-:S03]  /*0b30*/  SHF.L.U32 R8, R8, 0x17, RZ ;  /* 0x0000001708087819 */ /* 0x000fc600000006ff */
[----:B------:R-:W-:-:S04]  /*0b40*/  FFMA R11, R0, 1.4426950216293334961, -R11 ;  /* 0x3fb8aa3b000b7823 */ /* 0x000fc8000000080b */
[----:B------:R-:W-:-:S06]  /*0b50*/  FFMA R11, R0, 1.925963033500011079e-08, R11 ;  /* 0x32a57060000b7823 */ /* 0x000fcc000000000b */
[----:B------:R-:W3:Y:S01]  /*0b60*/  MUFU.EX2 R11, R11 ;  /* 0x0000000b000b7308 */ /* 0x000ee20000000800 */
[----:B0-----:R-:W-:-:S04]  /*0b70*/  IMAD.WIDE R6, R3, 0x4, R6 ;  /* 0x0000000403067825 */ /* 0x001fc800078e0206 */
[C---:B--2---:R-:W-:Y:S01]  /*0b80*/  FFMA R3, R10.reuse, -R5, 1 ;  /* 0x3f8000000a037423 */ /* 0x044fe20000000805 */
[----:B------:R0:W-:Y:S03]  /*0b90*/  STG.E desc[UR6][R6.64], R9 ;  /* 0x0000000906007986 */ /* 0x0001e6000c101906 */
[----:B------:R-:W-:Y:S01]  /*0ba0*/  FFMA R0, R10, R3, R10 ;  /* 0x000000030a007223 */ /* 0x000fe2000000000a */
[----:B---3--:R-:W-:-:S04]  /*0bb0*/  FMUL R8, R8, R11 ;  /* 0x0000000b08087220 */ /* 0x008fc80000400000 */
[----:B------:R-:W2:Y:S01]  /*0bc0*/  FCHK P0, R8, R5 ;  /* 0x0000000508007302 */ /* 0x000ea20000000000 */
[----:B------:R-:W-:-:S04]  /*0bd0*/  FFMA R3, R0, R8, RZ ;  /* 0x0000000800037223 */ /* 0x000fc800000000ff */
[----:B------:R-:W-:-:S04]  /*0be0*/  FFMA R10, R3, -R5, R8 ;  /* 0x80000005030a7223 */ /* 0x000fc80000000008 */
[----:B------:R-:W-:Y:S01]  /*0bf0*/  FFMA R3, R0, R10, R3 ;  /* 0x0000000a00037223 */ /* 0x000fe20000000003 */
[----:B0-2---:R-:W-:Y:S06]  /*0c00*/  @!P0 BRA `(.L_x_9) ;  /* 0x0000000000108947 */ /* 0x005fec0003800000 */
[----:B------:R-:W-:Y:S02]  /*0c10*/  MOV R0, R8 ;  /* 0x0000000800007202 */ /* 0x000fe40000000f00 */
[----:B------:R-:W-:-:S07]  /*0c20*/  MOV R8, 0xc40 ;  /* 0x00000c4000087802 */ /* 0x000fce0000000f00 */
[----:B-1----:R-:W-:Y:S05]  /*0c30*/  CALL.REL.NOINC `($__internal_0_$__cuda_sm3x_div_rn_noftz_f32_slowpath) ;  /* 0x0000000000ec7944 */ /* 0x002fea0003c00000 */
[----:B------:R-:W-:-:S07]  /*0c40*/  MOV R3, R0 ;  /* 0x0000000000037202 */ /* 0x000fce0000000f00 */
.L_x_9:
[----:B------:R-:W-:Y:S05]  /*0c50*/  BSYNC.RECONVERGENT B0 ;  /* 0x0000000000007941 */ /* 0x000fea0003800200 */
.L_x_8:
[----:B------:R-:W0:Y:S01]  /*0c60*/  LDS R9, [R2+0x8] ;  /* 0x0000080002097984 */ /* 0x000e220000000800 */
[----:B------:R-:W-:Y:S01]  /*0c70*/  HFMA2 R0, -RZ, RZ, 0.96630859375, -0.0022525787353515625 ;  /* 0x3bbb989dff007431 */ /* 0x000fe200000001ff */
[----:B------:R-:W-:Y:S01]  /*0c80*/  MOV R11, 0x437c0000 ;  /* 0x437c0000000b7802 */ /* 0x000fe20000000f00 */
[----:B------:R-:W2:Y:S01]  /*0c90*/  MUFU.RCP R12, R5 ;  /* 0x00000005000c7308 */ /* 0x000ea20000001000 */
[----:B------:R3:W-:Y:S01]  /*0ca0*/  STG.E desc[UR6][R6.64+0x4], R3 ;  /* 0x0000040306007986 */ /* 0x0007e2000c101906 */
[----:B------:R-:W-:Y:S01]  /*0cb0*/  BSSY.RECONVERGENT B0, `(.L_x_10) ;  /* 0x0000015000007945 */ /* 0x000fe20003800200 */
[----:B0-----:R-:W-:-:S04]  /*0cc0*/  FADD R9, -R4, R9 ;  /* 0x0000000904097221 */ /* 0x001fc80000000100 */
[----:B------:R-:W-:-:S04]  /*0cd0*/  FFMA.SAT R0, R9, R0, 0.5 ;  /* 0x3f00000009007423 */ /* 0x000fc80000002000 */
[----:B------:R-:W-:Y:S01]  /*0ce0*/  FFMA.RM R0, R0, R11, 12582913 ;  /* 0x4b40000100007423 */ /* 0x000fe2000000400b */
[----:B--2---:R-:W-:-:S03]  /*0cf0*/  FFMA R11, R12, -R5, 1 ;  /* 0x3f8000000c0b7423 */ /* 0x004fc60000000805 */
[C---:B------:R-:W-:Y:S01]  /*0d00*/  FADD R8, R0.reuse, -12583039 ;  /* 0xcb40007f00087421 */ /* 0x040fe20000000000 */
[----:B------:R-:W-:-:S03]  /*0d10*/  SHF.L.U32 R0, R0, 0x17, RZ ;  /* 0x0000001700007819 */ /* 0x000fc600000006ff */
[----:B------:R-:W-:-:S04]  /*0d20*/  FFMA R8, R9, 1.4426950216293334961, -R8 ;  /* 0x3fb8aa3b09087823 */ /* 0x000fc80000000808 */
[----:B------:R-:W-:-:S04]  /*0d30*/  FFMA R8, R9, 1.925963033500011079e-08, R8 ;  /* 0x32a5706009087823 */ /* 0x000fc80000000008 */
[----:B------:R-:W0:Y:S02]  /*0d40*/  MUFU.EX2 R9, R8 ;  /* 0x0000000800097308 */ /* 0x000e240000000800 */
[----:B0-----:R-:W-:Y:S01]  /*0d50*/  FMUL R10, R0, R9 ;  /* 0x00000009000a7220 */ /* 0x001fe20000400000 */
[----:B------:R-:W-:-:S05]  /*0d60*/  FFMA R0, R12, R11, R12 ;  /* 0x0000000b0c007223 */ /* 0x000fca000000000c */
[----:B------:R-:W0:Y:S01]  /*0d70*/  FCHK P0, R10, R5 ;  /* 0x000000050a007302 */ /* 0x000e220000000000 */
[----:B------:R-:W-:-:S04]  /*0d80*/  FFMA R9, R0, R10, RZ ;  /* 0x0000000a00097223 */ /* 0x000fc800000000ff */
[----:B------:R-:W-:-:S04]  /*0d90*/  FFMA R12, R9, -R5, R10 ;  /* 0x80000005090c7223 */ /* 0x000fc8000000000a */
[----:B------:R-:W-:Y:S01]  /*0da0*/  FFMA R9, R0, R12, R9 ;  /* 0x0000000c00097223 */ /* 0x000fe20000000009 */
[----:B0--3--:R-:W-:Y:S06]  /*0db0*/  @!P0 BRA `(.L_x_11) ;  /* 0x0000000000108947 */ /* 0x009fec0003800000 */
[----:B------:R-:W-:Y:S02]  /*0dc0*/  MOV R0, R10 ;  /* 0x0000000a00007202 */ /* 0x000fe40000000f00 */
[----:B------:R-:W-:-:S07]  /*0dd0*/  MOV R8, 0xdf0 ;  /* 0x00000df000087802 */ /* 0x000fce0000000f00 */
[----:B-1----:R-:W-:Y:S05]  /*0de0*/  CALL.REL.NOINC `($__internal_0_$__cuda_sm3x_div_rn_noftz_f32_slowpath) ;  /* 0x0000000000807944 */ /* 0x002fea0003c00000 */
[----:B------:R-:W-:-:S07]  /*0df0*/  MOV R9, R0 ;  /* 0x0000000000097202 */ /* 0x000fce0000000f00 */
.L_x_11:
[----:B------:R-:W-:Y:S05]  /*0e00*/  BSYNC.RECONVERGENT B0 ;  /* 0x0000000000007941 */ /* 0x000fea0003800200 */
.L_x_10:
        /* <DEDUP_REMOVED lines=26> */
.L_x_13:
[----:B------:R-:W-:Y:S05]  /*0fb0*/  BSYNC.RECONVERGENT B0 ;  /* 0x0000000000007941 */ /* 0x000fea0003800200 */
.L_x_12:
[----:B------:R-:W-:Y:S01]  /*0fc0*/  STG.E desc[UR6][R6.64+0xc], R3 ;  /* 0x00000c0306007986 */ /* 0x000fe2000c101906 */
[----:B------:R-:W-:Y:S06]  /*0fd0*/  BAR.SYNC.DEFER_BLOCKING 0x0 ;  /* 0x0000000000007b1d */ /* 0x000fec0000010000 */
[----:B------:R-:W-:Y:S05]  /*0fe0*/  EXIT ;  /* 0x000000000000794d */ /* 0x000fea0003800000 */
        .weak           $__internal_0_$__cuda_sm3x_div_rn_noftz_f32_slowpath
        .type           $__internal_0_$__cuda_sm3x_div_rn_noftz_f32_slowpath,@function
        .size           $__internal_0_$__cuda_sm3x_div_rn_noftz_f32_slowpath,(.L_x_26 - $__internal_0_$__cuda_sm3x_div_rn_noftz_f32_slowpath)
$__internal_0_$__cuda_sm3x_div_rn_noftz_f32_slowpath:
[----:B------:R-:W-:Y:S01]  /*0ff0*/  SHF.R.U32.HI R10, RZ, 0x17, R5 ;  /* 0x00000017ff0a7819 */ /* 0x000fe20000011605 */
[----:B------:R-:W-:Y:S01]  /*1000*/  BSSY.RECONVERGENT B1, `(.L_x_14) ;  /* 0x0000063000017945 */ /* 0x000fe20003800200 */
[----:B------:R-:W-:Y:S02]  /*1010*/  SHF.R.U32.HI R9, RZ, 0x17, R0 ;  /* 0x00000017ff097819 */ /* 0x000fe40000011600 */
[----:B------:R-:W-:Y:S02]  /*1020*/  LOP3.LUT R10, R10, 0xff, RZ, 0xc0, !PT ;  /* 0x000000ff0a0a7812 */ /* 0x000fe400078ec0ff */
[----:B------:R-:W-:Y:S02]  /*1030*/  LOP3.LUT R14, R9, 0xff, RZ, 0xc0, !PT ;  /* 0x000000ff090e7812 */ /* 0x000fe400078ec0ff */
[----:B------:R-:W-:Y:S02]  /*1040*/  IADD3 R13, PT, PT, R10, -0x1, RZ ;  /* 0xffffffff0a0d7810 */ /* 0x000fe40007ffe0ff */
[----:B------:R-:W-:-:S02]  /*1050*/  IADD3 R12, PT, PT, R14, -0x1, RZ ;  /* 0xffffffff0e0c7810 */ /* 0x000fc40007ffe0ff */
[----:B------:R-:W-:Y:S02]  /*1060*/  ISETP.GT.U32.AND P0, PT, R13, 0xfd, PT ;  /* 0x000000fd0d00780c */ /* 0x000fe40003f04070 */
[----:B------:R-:W-:Y:S02]  /*1070*/  MOV R11, R5 ;  /* 0x00000005000b7202 */ /* 0x000fe40000000f00 */
[----:B------:R-:W-:-:S13]  /*1080*/  ISETP.GT.U32.OR P0, PT, R12, 0xfd, P0 ;  /* 0x000000fd0c00780c */ /* 0x000fda0000704470 */
[----:B------:R-:W-:Y:S01]  /*1090*/  @!P0 MOV R9, RZ ;  /* 0x000000ff00098202 */ /* 0x000fe20000000f00 */
[----:B------:R-:W-:Y:S06]  /*10a0*/  @!P0 BRA `(.L_x_15) ;  /* 0x00000000005c8947 */ /* 0x000fec0003800000 */
[----:B------:R-:W-:Y:S02]  /*10b0*/  FSETP.GTU.FTZ.AND P0, PT, |R0|, +INF , PT ;  /* 0x7f8000000000780b */ /* 0x000fe40003f1c200 */
[----:B------:R-:W-:-:S04]  /*10c0*/  FSETP.GTU.FTZ.AND P1, PT, |R5|, +INF , PT ;  /* 0x7f8000000500780b */ /* 0x000fc80003f3c200 */
[----:B------:R-:W-:-:S13]  /*10d0*/  PLOP3.LUT P0, PT, P0, P1, PT, 0xf8, 0x8f ;  /* 0x00000000008f781c */ /* 0x000fda0000703f70 */
[----:B------:R-:W-:Y:S05]  /*10e0*/  @P0 BRA `(.L_x_16) ;  /* 0x00000004004c0947 */ /* 0x000fea0003800000 */
[----:B------:R-:W-:-:S13]  /*10f0*/  LOP3.LUT P0, RZ, R11, 0x7fffffff, R0, 0xc8, !PT ;  /* 0x7fffffff0bff7812 */ /* 0x000fda000780c800 */
[----:B------:R-:W-:Y:S05]  /*1100*/  @!P0 BRA `(.L_x_17) ;  /* 0x00000004003c8947 */ /* 0x000fea0003800000 */
[C---:B------:R-:W-:Y:S02]  /*1110*/  FSETP.NEU.FTZ.AND P2, PT, |R0|.reuse, +INF , PT ;  /* 0x7f8000000000780b */ /* 0x040fe40003f5d200 */
[----:B------:R-:W-:Y:S02]  /*1120*/  FSETP.NEU.FTZ.AND P1, PT, |R5|, +INF , PT ;  /* 0x7f8000000500780b */ /* 0x000fe40003f3d200 */
[----:B------:R-:W-:-:S11]  /*1130*/  FSETP.NEU.FTZ.AND P0, PT, |R0|, +INF , PT ;  /* 0x7f8000000000780b */ /* 0x000fd60003f1d200 */
[----:B------:R-:W-:Y:S05]  /*1140*/  @!P1 BRA !P2, `(.L_x_17) ;  /* 0x00000004002c9947 */ /* 0x000fea0005000000 */
[----:B------:R-:W-:-:S04]  /*1150*/  LOP3.LUT P2, RZ, R0, 0x7fffffff, RZ, 0xc0, !PT ;  /* 0x7fffffff00ff7812 */ /* 0x000fc8000784c0ff */
[----:B------:R-:W-:-:S13]  /*1160*/  PLOP3.LUT P1, PT, P1, P2, PT, 0x2f, 0xf2 ;  /* 0x0000000000f2781c */ /* 0x000fda0000f24577 */
[----:B------:R-:W-:Y:S05]  /*1170*/  @P1 BRA `(.L_x_18) ;  /* 0x0000000400181947 */ /* 0x000fea0003800000 */
[----:B------:R-:W-:-:S04]  /*1180*/  LOP3.LUT P1, RZ, R11, 0x7fffffff, RZ, 0xc0, !PT ;  /* 0x7fffffff0bff7812 */ /* 0x000fc8000782c0ff */
[----:B------:R-:W-:-:S13]  /*1190*/  PLOP3.LUT P0, PT, P0, P1, PT, 0x2f, 0xf2 ;  /* 0x0000000000f2781c */ /* 0x000fda0000702577 */
[----:B------:R-:W-:Y:S05]  /*11a0*/  @P0 BRA `(.L_x_19) ;  /* 0x0000000400000947 */ /* 0x000fea0003800000 */
[----:B------:R-:W-:Y:S02]  /*11b0*/  ISETP.GE.AND P0, PT, R12, RZ, PT ;  /* 0x000000ff0c00720c */ /* 0x000fe40003f06270 */
[----:B------:R-:W-:-:S11]  /*11c0*/  ISETP.GE.AND P1, PT, R13, RZ, PT ;  /* 0x000000ff0d00720c */ /* 0x000fd60003f26270 */
[----:B------:R-:W-:Y:S01]  /*11d0*/  @P0 MOV R9, RZ ;  /* 0x000000ff00090202 */ /* 0x000fe20000000f00 */
[----:B------:R-:W-:Y:S01]  /*11e0*/  @!P0 FFMA R0, R0, 1.84467440737095516160e+19, RZ ;  /* 0x5f80000000008823 */ /* 0x000fe200000000ff */
[----:B------:R-:W-:Y:S01]  /*11f0*/  @!P0 MOV R9, 0xffffffc0 ;  /* 0xffffffc000098802 */ /* 0x000fe20000000f00 */
[----:B------:R-:W-:-:S03]  /*1200*/  @!P1 FFMA R11, R5, 1.84467440737095516160e+19, RZ ;  /* 0x5f800000050b9823 */ /* 0x000fc600000000ff */
[----:B------:R-:W-:-:S07]  /*1210*/  @!P1 IADD3 R9, PT, PT, R9, 0x40, RZ ;  /* 0x0000004009099810 */ /* 0x000fce0007ffe0ff */
.L_x_15:
[----:B------:R-:W-:Y:S01]  /*1220*/  LEA R12, R10, 0xc0800000, 0x17 ;  /* 0xc08000000a0c7811 */ /* 0x000fe200078eb8ff */
[----:B------:R-:W-:Y:S03]  /*1230*/  BSSY.RECONVERGENT B2, `(.L_x_20) ;  /* 0x0000036000027945 */ /* 0x000fe60003800200 */
[----:B------:R-:W-:Y:S02]  /*1240*/  IADD3 R12, PT, PT, -R12, R11, RZ ;  /* 0x0000000b0c0c7210 */ /* 0x000fe40007ffe1ff */
[----:B------:R-:W-:Y:S02]  /*1250*/  IADD3 R11, PT, PT, R14, -0x7f, RZ ;  /* 0xffffff810e0b7810 */ /* 0x000fe40007ffe0ff */
[----:B------:R0:W1:Y:S01]  /*1260*/  MUFU.RCP R13, R12 ;  /* 0x0000000c000d7308 */ /* 0x0000620000001000 */
[----:B------:R-:W-:Y:S02]  /*1270*/  FADD.FTZ R15, -R12, -RZ ;  /* 0x800000ff0c0f7221 */ /* 0x000fe40000010100 */
[C---:B------:R-:W-:Y:S01]  /*1280*/  IMAD R0, R11.reuse, -0x800000, R0 ;  /* 0xff8000000b007824 */ /* 0x040fe200078e0200 */
[----:B0-----:R-:W-:-:S04]  /*1290*/  IADD3 R12, PT, PT, R11, 0x7f, -R10 ;  /* 0x0000007f0b0c7810 */ /* 0x001fc80007ffe80a */
[----:B------:R-:W-:Y:S01]  /*12a0*/  IADD3 R9, PT, PT, R12, R9, RZ ;  /* 0x000000090c097210 */ /* 0x000fe20007ffe0ff */
[----:B-1----:R-:W-:-:S04]  /*12b0*/  FFMA R14, R13, R15, 1 ;  /* 0x3f8000000d0e7423 */ /* 0x002fc8000000000f */
[----:B------:R-:W-:-:S04]  /*12c0*/  FFMA R16, R13, R14, R13 ;  /* 0x0000000e0d107223 */ /* 0x000fc8000000000d */
[----:B------:R-:W-:-:S04]  /*12d0*/  FFMA R13, R0, R16, RZ ;  /* 0x00000010000d7223 */ /* 0x000fc800000000ff */
[----:B------:R-:W-:-:S04]  /*12e0*/  FFMA R14, R15, R13, R0 ;  /* 0x0000000d0f0e7223 */ /* 0x000fc80000000000 */
[----:B------:R-:W-:-:S04]  /*12f0*/  FFMA R13, R16, R14, R13 ;  /* 0x0000000e100d7223 */ /* 0x000fc8000000000d */
[----:B------:R-:W-:-:S04]  /*1300*/  FFMA R14, R15, R13, R0 ;  /* 0x0000000d0f0e7223 */ /* 0x000fc80000000000 */
[----:B------:R-:W-:-:S05]  /*1310*/  FFMA R0, R16, R14, R13 ;  /* 0x0000000e10007223 */ /* 0x000fca000000000d */
[----:B------:R-:W-:-:S04]  /*1320*/  SHF.R.U32.HI R10, RZ, 0x17, R0 ;  /* 0x00000017ff0a7819 */ /* 0x000fc80000011600 */
[----:B------:R-:W-:-:S04]  /*1330*/  LOP3.LUT R10, R10, 0xff, RZ, 0xc0, !PT ;  /* 0x000000ff0a0a7812 */ /* 0x000fc800078ec0ff */
[----:B------:R-:W-:-:S04]  /*1340*/  IADD3 R15, PT, PT, R10, R9, RZ ;  /* 0x000000090a0f7210 */ /* 0x000fc80007ffe0ff */
[----:B------:R-:W-:-:S04]  /*1350*/  IADD3 R10, PT, PT, R15, -0x1, RZ ;  /* 0xffffffff0f0a7810 */ /* 0x000fc80007ffe0ff */
[----:B------:R-:W-:-:S13]  /*1360*/  ISETP.GE.U32.AND P0, PT, R10, 0xfe, PT ;  /* 0x000000fe0a00780c */ /* 0x000fda0003f06070 */
[----:B------:R-:W-:Y:S05]  /*1370*/  @!P0 BRA `(.L_x_21) ;  /* 0x0000000000808947 */ /* 0x000fea0003800000 */
[----:B------:R-:W-:-:S13]  /*1380*/  ISETP.GT.AND P0, PT, R15, 0xfe, PT ;  /* 0x000000fe0f00780c */ /* 0x000fda0003f04270 */
[----:B------:R-:W-:Y:S05]  /*1390*/  @P0 BRA `(.L_x_22) ;  /* 0x00000000006c0947 */ /* 0x000fea0003800000 */
[----:B------:R-:W-:-:S13]  /*13a0*/  ISETP.GE.AND P0, PT, R15, 0x1, PT ;  /* 0x000000010f00780c */ /* 0x000fda0003f06270 */
[----:B------:R-:W-:Y:S05]  /*13b0*/  @P0 BRA `(.L_x_23) ;  /* 0x0000000000740947 */ /* 0x000fea0003800000 */
[----:B------:R-:W-:Y:S02]  /*13c0*/  ISETP.GE.AND P0, PT, R15, -0x18, PT ;  /* 0xffffffe80f00780c */ /* 0x000fe40003f06270 */
[----:B------:R-:W-:-:S11]  /*13d0*/  LOP3.LUT R0, R0, 0x80000000, RZ, 0xc0, !PT ;  /* 0x8000000000007812 */ /* 0x000fd600078ec0ff */
[----:B------:R-:W-:Y:S05]  /*13e0*/  @!P0 BRA `(.L_x_23) ;  /* 0x0000000000688947 */ /* 0x000fea0003800000 */
[CCC-:B------:R-:W-:Y:S01]  /*13f0*/  FFMA.RZ R9, R16.reuse, R14.reuse, R13.reuse ;  /* 0x0000000e10097223 */ /* 0x1c0fe2000000c00d */
[C---:B------:R-:W-:Y:S01]  /*1400*/  IADD3 R12, PT, PT, R15.reuse, 0x20, RZ ;  /* 0x000000200f0c7810 */ /* 0x040fe20007ffe0ff */
[CCC-:B------:R-:W-:Y:S01]  /*1410*/  FFMA.RM R10, R16.reuse, R14.reuse, R13.reuse ;  /* 0x0000000e100a7223 */ /* 0x1c0fe2000000400d */
[----:B------:R-:W-:Y:S02]  /*1420*/  ISETP.NE.AND P2, PT, R15, RZ, PT ;  /* 0x000000ff0f00720c */ /* 0x000fe40003f45270 */
[----:B------:R-:W-:Y:S01]  /*1430*/  LOP3.LUT R11, R9, 0x7fffff, RZ, 0xc0, !PT ;  /* 0x007fffff090b7812 */ /* 0x000fe200078ec0ff */
[----:B------:R-:W-:Y:S01]  /*1440*/  FFMA.RP R9, R16, R14, R13 ;  /* 0x0000000e10097223 */ /* 0x000fe2000000800d */
[----:B------:R-:W-:Y:S02]  /*1450*/  ISETP.NE.AND P1, PT, R15, RZ, PT ;  /* 0x000000ff0f00720c */ /* 0x000fe40003f25270 */
[----:B------:R-:W-:Y:S02]  /*1460*/  LOP3.LUT R11, R11, 0x800000, RZ, 0xfc, !PT ;  /* 0x008000000b0b7812 */ /* 0x000fe400078efcff */
[----:B------:R-:W-:-:S02]  /*1470*/  IADD3 R13, PT, PT, -R15, RZ, RZ ;  /* 0x000000ff0f0d7210 */ /* 0x000fc40007ffe1ff */
[----:B------:R-:W-:Y:S02]  /*1480*/  SHF.L.U32 R12, R11, R12, RZ ;  /* 0x0000000c0b0c7219 */ /* 0x000fe400000006ff */
[----:B------:R-:W-:Y:S02]  /*1490*/  FSETP.NEU.FTZ.AND P0, PT, R9, R10, PT ;  /* 0x0000000a0900720b */ /* 0x000fe40003f1d000 */
[----:B------:R-:W-:Y:S02]  /*14a0*/  SEL R10, R13, RZ, P2 ;  /* 0x000000ff0d0a7207 */ /* 0x000fe40001000000 */
[----:B------:R-:W-:Y:S02]  /*14b0*/  ISETP.NE.AND P1, PT, R12, RZ, P1 ;  /* 0x000000ff0c00720c */ /* 0x000fe40000f25270 */
[----:B------:R-:W-:Y:S02]  /*14c0*/  SHF.R.U32.HI R10, RZ, R10, R11 ;  /* 0x0000000aff0a7219 */ /* 0x000fe4000001160b */
[----:B------:R-:W-:-:S02]  /*14d0*/  PLOP3.LUT P0, PT, P0, P1, PT, 0xf8, 0x8f ;  /* 0x00000000008f781c */ /* 0x000fc40000703f70 */
[----:B------:R-:W-:Y:S02]  /*14e0*/  SHF.R.U32.HI R12, RZ, 0x1, R10 ;  /* 0x00000001ff0c7819 */ /* 0x000fe4000001160a */
[----:B------:R-:W-:-:S04]  /*14f0*/  SEL R9, RZ, 0x1, !P0 ;  /* 0x00000001ff097807 */ /* 0x000fc80004000000 */
[----:B------:R-:W-:-:S04]  /*1500*/  LOP3.LUT R9, R9, 0x1, R12, 0xf8, !PT ;  /* 0x0000000109097812 */ /* 0x000fc800078ef80c */
[----:B------:R-:W-:-:S04]  /*1510*/  LOP3.LUT R9, R9, R10, RZ, 0xc0, !PT ;  /* 0x0000000a09097212 */ /* 0x000fc800078ec0ff */
[----:B------:R-:W-:-:S04]  /*1520*/  IADD3 R9, PT, PT, R12, R9, RZ ;  /* 0x000000090c097210 */ /* 0x000fc80007ffe0ff */
[----:B------:R-:W-:Y:S01]  /*1530*/  LOP3.LUT R0, R9, R0, RZ, 0xfc, !PT ;  /* 0x0000000009007212 */ /* 0x000fe200078efcff */
[----:B------:R-:W-:Y:S06]  /*1540*/  BRA `(.L_x_23) ;  /* 0x0000000000107947 */ /* 0x000fec0003800000 */
.L_x_22:
[----:B------:R-:W-:-:S04]  /*1550*/  LOP3.LUT R0, R0, 0x80000000, RZ, 0xc0, !PT ;  /* 0x8000000000007812 */ /* 0x000fc800078ec0ff */
[----:B------:R-:W-:Y:S01]  /*1560*/  LOP3.LUT R0, R0, 0x7f800000, RZ, 0xfc, !PT ;  /* 0x7f80000000007812 */ /* 0x000fe200078efcff */
[----:B------:R-:W-:Y:S06]  /*1570*/  BRA `(.L_x_23) ;  /* 0x0000000000047947 */ /* 0x000fec0003800000 */
.L_x_21:
[----:B------:R-:W-:-:S07]  /*1580*/  LEA R0, R9, R0, 0x17 ;  /* 0x0000000009007211 */ /* 0x000fce00078eb8ff */
.L_x_23:
[----:B------:R-:W-:Y:S05]  /*1590*/  BSYNC.RECONVERGENT B2 ;  /* 0x0000000000027941 */ /* 0x000fea0003800200 */
.L_x_20:
[----:B------:R-:W-:Y:S05]  /*15a0*/  BRA `(.L_x_24) ;  /* 0x0000000000207947 */ /* 0x000fea0003800000 */
.L_x_19:
[----:B------:R-:W-:-:S04]  /*15b0*/  LOP3.LUT R0, R11, 0x80000000, R0, 0x48, !PT ;  /* 0x800000000b007812 */ /* 0x000fc800078e4800 */
[----:B------:R-:W-:Y:S01]  /*15c0*/  LOP3.LUT R0, R0, 0x7f800000, RZ, 0xfc, !PT ;  /* 0x7f80000000007812 */ /* 0x000fe200078efcff */
[----:B------:R-:W-:Y:S06]  /*15d0*/  BRA `(.L_x_24) ;  /* 0x0000000000147947 */ /* 0x000fec0003800000 */
.L_x_18:
[----:B------:R-:W-:Y:S01]  /*15e0*/  LOP3.LUT R0, R11, 0x80000000, R0, 0x48, !PT ;  /* 0x800000000b007812 */ /* 0x000fe200078e4800 */
[----:B------:R-:W-:Y:S06]  /*15f0*/  BRA `(.L_x_24) ;  /* 0x00000000000c7947 */ /* 0x000fec0003800000 */
.L_x_17:
[----:B------:R-:W0:Y:S01]  /*1600*/  MUFU.RSQ R0, -QNAN ;  /* 0xffc0000000007908 */ /* 0x000e220000001400 */
[----:B------:R-:W-:Y:S05]  /*1610*/  BRA `(.L_x_24) ;  /* 0x0000000000047947 */ /* 0x000fea0003800000 */
.L_x_16:
[----:B------:R-:W-:-:S07]  /*1620*/  FADD.FTZ R0, R0, R5 ;  /* 0x0000000500007221 */ /* 0x000fce0000010000 */
.L_x_24:
[----:B------:R-:W-:Y:S05]  /*1630*/  BSYNC.RECONVERGENT B1 ;  /* 0x0000000000017941 */ /* 0x000fea0003800200 */
.L_x_14:
[----:B------:R-:W-:-:S04]  /*1640*/  HFMA2 R9, -RZ, RZ, 0, 0 ;  /* 0x00000000ff097431 */ /* 0x000fc800000001ff */
[----:B0-----:R-:W-:Y:S05]  /*1650*/  RET.REL.NODEC R8 `(_Z10softmax_v1PfS_i) ;  /* 0xffffffe808687950 */ /* 0x001fea0003c3ffff */
.L_x_25:
[----:B------:R-:W-:-:S00]  /*1660*/  BRA `(.L_x_25) ;  /* 0xfffffffc00fc7947 */ /* 0x000fc0000383ffff */
[----:B------:R-:W-:-:S00]  /*1670*/  NOP ;  /* 0x0000000000007918 */ /* 0x000fc00000000000 */
        /* <DEDUP_REMOVED lines=8> */
.L_x_26:


//--------------------- .nv.shared._Z10softmax_v1PfS_i --------------------------
	.section	.nv.shared._Z10softmax_v1PfS_i,"aw",@nobits
	.sectionflags	@""
	.align	4
.nv.shared._Z10softmax_v1PfS_i:
	.zero		5128


//--------------------- .nv.shared.reserved.0     --------------------------
	.section	.nv.shared.reserved.0,"aw",@nobits
	.weak		__nv_reservedSMEM_offset_0_alias
	.size		__nv_reservedSMEM_offset_0_alias, 0, 64
	.other		__nv_reservedSMEM_offset_0_alias,@"STO_CUDA_RESERVED_SHARED STV_DEFAULT"
__nv_reservedSMEM_offset_0_alias:
	.zero		0
	.zero		64


//--------------------- .nv.constant0._Z10softmax_v1PfS_i --------------------------
	.section	.nv.constant0._Z10softmax_v1PfS_i,"a",@progbits
	.sectionflags	@""
	.align	4
.nv.constant0._Z10softmax_v1PfS_i:
	.zero		916


//--------------------- SYMBOLS --------------------------

	.type		.nv.reservedSmem.offset0,@object
	.size		.nv.reservedSmem.offset0,0x4
	.type		.nv.reservedSmem.cap,@object
	.size		.nv.reservedSmem.cap,0x4
